	.headerflags	@"EF_CUDA_TEXMODE_UNIFIED EF_CUDA_64BIT_ADDRESS EF_CUDA_ACCELERATORS EF_CUDA_SM90 EF_CUDA_VIRTUAL_SM(EF_CUDA_SM90)"
	.elftype	@"ET_EXEC"


//--------------------- .nv.info                  --------------------------
	.section	.nv.info,"",@"SHT_CUDA_INFO"
	.align	4


	//----- nvinfo : EIATTR_REGCOUNT
	.align		4
        /*0000*/ 	.byte	0x04, 0x2f
        /*0002*/ 	.short	(.L_1 - .L_0)
	.align		4
.L_0:
        /*0004*/ 	.word	index@(triton_poi_fused_clone_2)
        /*0008*/ 	.word	0x0000000c


	//----- nvinfo : EIATTR_MIN_STACK_SIZE
	.align		4
.L_1:
        /*000c*/ 	.byte	0x04, 0x12
        /*000e*/ 	.short	(.L_3 - .L_2)
	.align		4
.L_2:
        /*0010*/ 	.word	index@(triton_poi_fused_clone_2)
        /*0014*/ 	.word	0x00000000


	//----- nvinfo : EIATTR_FRAME_SIZE
	.align		4
.L_3:
        /*0018*/ 	.byte	0x04, 0x11
        /*001a*/ 	.short	(.L_5 - .L_4)
	.align		4
.L_4:
        /*001c*/ 	.word	index@(triton_poi_fused_clone_2)
        /*0020*/ 	.word	0x00000000


	//----- nvinfo : EIATTR_MIN_STACK_SIZE
	.align		4
.L_5:
        /*0024*/ 	.byte	0x04, 0x12
        /*0026*/ 	.short	(.L_7 - .L_6)
	.align		4
.L_6:
        /*0028*/ 	.word	index@(triton_poi_fused_clone_2)
        /*002c*/ 	.word	0x00000000
.L_7:


//--------------------- .nv.info.triton_poi_fused_clone_2 --------------------------
	.section	.nv.info.triton_poi_fused_clone_2,"",@"SHT_CUDA_INFO"
	.sectionflags	@""
	.align	4


	//----- nvinfo : EIATTR_CUDA_API_VERSION
	.align		4
        /*0000*/ 	.byte	0x04, 0x37
        /*0002*/ 	.short	(.L_9 - .L_8)
.L_8:
        /*0004*/ 	.word	0x0000007c


	//----- nvinfo : EIATTR_KPARAM_INFO
	.align		4
.L_9:
        /*0008*/ 	.byte	0x04, 0x17
        /*000a*/ 	.short	(.L_11 - .L_10)
.L_10:
        /*000c*/ 	.word	0x00000000
        /*0010*/ 	.short	0x0002
        /*0012*/ 	.short	0x0010
        /*0014*/ 	.byte	0x00, 0xf0, 0x11, 0x00


	//----- nvinfo : EIATTR_KPARAM_INFO
	.align		4
.L_11:
        /*0018*/ 	.byte	0x04, 0x17
        /*001a*/ 	.short	(.L_13 - .L_12)
.L_12:
        /*001c*/ 	.word	0x00000000
        /*0020*/ 	.short	0x0001
        /*0022*/ 	.short	0x0008
        /*0024*/ 	.byte	0x00, 0xf4, 0x21, 0x00


	//----- nvinfo : EIATTR_KPARAM_INFO
	.align		4
.L_13:
        /*0028*/ 	.byte	0x04, 0x17
        /*002a*/ 	.short	(.L_15 - .L_14)
.L_14:
        /*002c*/ 	.word	0x00000000
        /*0030*/ 	.short	0x0000
        /*0032*/ 	.short	0x0000
        /*0034*/ 	.byte	0x00, 0xf4, 0x21, 0x00


	//----- nvinfo : EIATTR_SPARSE_MMA_MASK
	.align		4
.L_15:
        /*0038*/ 	.byte	0x03, 0x50
        /*003a*/ 	.short	0x0000


	//----- nvinfo : EIATTR_MAXREG_COUNT
	.align		4
        /*003c*/ 	.byte	0x03, 0x1b
        /*003e*/ 	.short	0x00ff


	//----- nvinfo : EIATTR_EXIT_INSTR_OFFSETS
	.align		4
        /*0040*/ 	.byte	0x04, 0x1c
        /*0042*/ 	.short	(.L_17 - .L_16)


	//   ....[0]....
.L_16:
        /*0044*/ 	.word	0x00000220


	//   ....[1]....
        /*0048*/ 	.word	0x00000240


	//----- nvinfo : EIATTR_REQNTID
	.align		4
.L_17:
        /*004c*/ 	.byte	0x04, 0x10
        /*004e*/ 	.short	(.L_19 - .L_18)
.L_18:
        /*0050*/ 	.word	0x00000080
        /*0054*/ 	.word	0x00000001
        /*0058*/ 	.word	0x00000001


	//----- nvinfo : EIATTR_CBANK_PARAM_SIZE
	.align		4
.L_19:
        /*005c*/ 	.byte	0x03, 0x19
        /*005e*/ 	.short	0x0014


	//----- nvinfo : EIATTR_PARAM_CBANK
	.align		4
        /*0060*/ 	.byte	0x04, 0x0a
        /*0062*/ 	.short	(.L_21 - .L_20)
	.align		4
.L_20:
        /*0064*/ 	.word	index@(.nv.constant0.triton_poi_fused_clone_2)
        /*0068*/ 	.short	0x0210
        /*006a*/ 	.short	0x0014


	//----- nvinfo : EIATTR_SW_WAR
	.align		4
.L_21:
        /*006c*/ 	.byte	0x04, 0x36
        /*006e*/ 	.short	(.L_23 - .L_22)
.L_22:
        /*0070*/ 	.word	0x00000008
.L_23:


//--------------------- .nv.callgraph             --------------------------
	.section	.nv.callgraph,"",@"SHT_CUDA_CALLGRAPH"
	.align	4
	.sectionentsize	8
	.align		4
        /*0000*/ 	.word	0x00000000
	.align		4
        /*0004*/ 	.word	0xffffffff
	.align		4
        /*0008*/ 	.word	0x00000000
	.align		4
        /*000c*/ 	.word	0xfffffffe
	.align		4
        /*0010*/ 	.word	0x00000000
	.align		4
        /*0014*/ 	.word	0xfffffffd
	.align		4
        /*0018*/ 	.word	0x00000000
	.align		4
        /*001c*/ 	.word	0xfffffffc


//--------------------- .text.triton_poi_fused_clone_2 --------------------------
	.section	.text.triton_poi_fused_clone_2,"ax",@progbits
	.align	128
        .global         triton_poi_fused_clone_2
        .type           triton_poi_fused_clone_2,@function
        .size           triton_poi_fused_clone_2,(.L_x_1 - triton_poi_fused_clone_2)
        .other          triton_poi_fused_clone_2,@"STO_CUDA_ENTRY STV_DEFAULT"
triton_poi_fused_clone_2:
.text.triton_poi_fused_clone_2:
[----:B------:R-:W0:Y:S02]  /*0000*/  LDC R1, c[0x0][0x28] ;  /* 0x00000a00ff017b82 */ /* 0x000e240000000800 */
[----:B------:R-:W1:Y:S01]  /*0010*/  S2R R0, SR_TID.X ;  /* 0x0000000000007919 */ /* 0x000e620000002100 */
[----:B------:R-:W2:Y:S01]  /*0020*/  LDC.64 R2, c[0x0][0x210] ;  /* 0x00008400ff027b82 */ /* 0x000ea20000000a00 */
[----:B------:R-:W-:Y:S01]  /*0030*/  ULDC.64 UR4, c[0x0][0x208] ;  /* 0x0000820000047ab9 */ /* 0x000fe20000000a00 */
[----:B------:R-:W3:Y:S01]  /*0040*/  S2R R9, SR_CTAID.X ;  /* 0x0000000000097919 */ /* 0x000ee20000002500 */
[----:B-1----:R-:W-:Y:S01]  /*0050*/  IMAD.SHL.U32 R0, R0, 0x2, RZ ;  /* 0x0000000200007824 */ /* 0x002fe200078e00ff */
[----:B---3--:R-:W-:-:S04]  /*0060*/  SHF.R.U32.HI R5, RZ, 0x17, R9 ;  /* 0x00000017ff057819 */ /* 0x008fc80000011609 */
[----:B------:R-:W-:Y:S02]  /*0070*/  LOP3.LUT R0, R0, 0xfe, RZ, 0xc0, !PT ;  /* 0x000000fe00007812 */ /* 0x000fe400078ec0ff */
[--C-:B------:R-:W-:Y:S02]  /*0080*/  SHF.R.S32.HI R7, RZ, 0x17, R9.reuse ;  /* 0x00000017ff077819 */ /* 0x100fe40000011409 */
[----:B------:R-:W-:Y:S02]  /*0090*/  PRMT R0, R0, 0x6540, R9 ;  /* 0x0000654000007816 */ /* 0x000fe40000000009 */
[----:B------:R-:W-:Y:S02]  /*00a0*/  SGXT.U32 R5, R5, 0x1 ;  /* 0x000000010505781a */ /* 0x000fe40000000000 */
[----:B------:R-:W-:Y:S02]  /*00b0*/  SHF.R.S32.HI R6, RZ, 0x1, R0 ;  /* 0x00000001ff067819 */ /* 0x000fe40000011400 */
[----:B------:R-:W-:-:S02]  /*00c0*/  SGXT R7, R7, 0x1 ;  /* 0x000000010707781a */ /* 0x000fc40000000200 */
[----:B------:R-:W-:Y:S01]  /*00d0*/  ISETP.GE.AND P0, PT, R0, 0x140, PT ;  /* 0x000001400000780c */ /* 0x000fe20003f06270 */
[----:B------:R-:W-:Y:S01]  /*00e0*/  IMAD.IADD R4, R5, 0x1, R6 ;  /* 0x0000000105047824 */ /* 0x000fe200078e0206 */
[----:B------:R-:W-:-:S04]  /*00f0*/  LEA.HI R8, R7, R0, RZ, 0x2 ;  /* 0x0000000007087211 */ /* 0x000fc800078f10ff */
[----:B------:R-:W-:Y:S01]  /*0100*/  LOP3.LUT R7, R4, 0xfffffffe, RZ, 0xc0, !PT ;  /* 0xfffffffe04077812 */ /* 0x000fe200078ec0ff */
[----:B------:R-:W-:Y:S02]  /*0110*/  IMAD.SHL.U32 R8, R8, 0x4, RZ ;  /* 0x0000000408087824 */ /* 0x000fe400078e00ff */
[----:B------:R-:W-:Y:S02]  /*0120*/  IMAD.SHL.U32 R4, R9, 0x100, RZ ;  /* 0x0000010009047824 */ /* 0x000fe400078e00ff */
[----:B------:R-:W-:Y:S01]  /*0130*/  IMAD.IADD R7, R6, 0x1, -R7 ;  /* 0x0000000106077824 */ /* 0x000fe200078e0a07 */
[----:B------:R-:W-:Y:S01]  /*0140*/  LOP3.LUT R8, R8, 0xfffffff0, RZ, 0xc0, !PT ;  /* 0xfffffff008087812 */ /* 0x000fe200078ec0ff */
[----:B------:R-:W-:-:S04]  /*0150*/  VIADD R4, R4, 0x1 ;  /* 0x0000000104047836 */ /* 0x000fc80000000000 */
[----:B------:R-:W-:Y:S02]  /*0160*/  IMAD.IADD R5, R4, 0x1, R5 ;  /* 0x0000000104057824 */ /* 0x000fe400078e0205 */
[----:B------:R-:W-:-:S03]  /*0170*/  IMAD R7, R7, 0x4, R8 ;  /* 0x0000000407077824 */ /* 0x000fc600078e0208 */
[----:B------:R-:W-:Y:S01]  /*0180*/  LOP3.LUT R5, R5, 0xffffff02, RZ, 0xc0, !PT ;  /* 0xffffff0205057812 */ /* 0x000fe200078ec0ff */
[----:B------:R-:W-:-:S05]  /*0190*/  VIADD R7, R7, 0x5 ;  /* 0x0000000507077836 */ /* 0x000fca0000000000 */
[C---:B------:R-:W-:Y:S01]  /*01a0*/  IADD3 R9, R7.reuse, R4, -R5 ;  /* 0x0000000407097210 */ /* 0x040fe20007ffe805 */
[--C-:B--2---:R-:W-:Y:S02]  /*01b0*/  IMAD.WIDE R4, R7, 0x4, R2.reuse ;  /* 0x0000000407047825 */ /* 0x104fe400078e0202 */
[----:B------:R-:W1:Y:S02]  /*01c0*/  LDC.64 R6, c[0x0][0x218] ;  /* 0x00008600ff067b82 */ /* 0x000e640000000a00 */
[----:B------:R-:W-:Y:S01]  /*01d0*/  IMAD.WIDE R2, R9, 0x4, R2 ;  /* 0x0000000409027825 */ /* 0x000fe200078e0202 */
[----:B------:R-:W-:-:S06]  /*01e0*/  CS2R R8, SRZ ;  /* 0x0000000000087805 */ /* 0x000fcc000001ff00 */
[----:B------:R2:W5:Y:S04]  /*01f0*/  @!P0 LDG.E R8, desc[UR4][R4.64] ;  /* 0x0000000404088981 */ /* 0x000568000c1e1900 */
[----:B------:R2:W5:Y:S01]  /*0200*/  @!P0 LDG.E R9, desc[UR4][R2.64] ;  /* 0x0000000402098981 */ /* 0x000562000c1e1900 */
[----:B-1----:R-:W-:Y:S01]  /*0210*/  IMAD.WIDE R6, R0, 0x4, R6 ;  /* 0x0000000400067825 */ /* 0x002fe200078e0206 */
[----:B--2---:R-:W-:Y:S06]  /*0220*/  @P0 EXIT ;  /* 0x000000000000094d */ /* 0x004fec0003800000 */
[----:B-----5:R-:W-:Y:S01]  /*0230*/  STG.E.64 desc[UR4][R6.64], R8 ;  /* 0x0000000806007986 */ /* 0x020fe2000c101b04 */
[----:B------:R-:W-:Y:S05]  /*0240*/  EXIT ;  /* 0x000000000000794d */ /* 0x000fea0003800000 */
.L_x_0:
[----:B------:R-:W-:-:S00]  /*0250*/  BRA `(.L_x_0) ;  /* 0xfffffffc00fc7947 */ /* 0x000fc0000383ffff */
[----:B------:R-:W-:-:S00]  /*0260*/  NOP ;  /* 0x0000000000007918 */ /* 0x000fc00000000000 */
        /* <DEDUP_REMOVED lines=9> */
.L_x_1:


//--------------------- .nv.constant0.triton_poi_fused_clone_2 --------------------------
	.section	.nv.constant0.triton_poi_fused_clone_2,"a",@progbits
	.sectionflags	@""
	.align	4
.nv.constant0.triton_poi_fused_clone_2:
	.zero		548
